	.headerflags	@"EF_CUDA_TEXMODE_UNIFIED EF_CUDA_64BIT_ADDRESS EF_CUDA_ACCELERATORS EF_CUDA_SM90 EF_CUDA_VIRTUAL_SM(EF_CUDA_SM90)"
	.elftype	@"ET_EXEC"


//--------------------- .nv.info                  --------------------------
	.section	.nv.info,"",@"SHT_CUDA_INFO"
	.align	4


	//----- nvinfo : EIATTR_REGCOUNT
	.align		4
        /*0000*/ 	.byte	0x04, 0x2f
        /*0002*/ 	.short	(.L_1 - .L_0)
	.align		4
.L_0:
        /*0004*/ 	.word	index@(triton_poi_fused_clone_7)
        /*0008*/ 	.word	0x00000030


	//----- nvinfo : EIATTR_MIN_STACK_SIZE
	.align		4
.L_1:
        /*000c*/ 	.byte	0x04, 0x12
        /*000e*/ 	.short	(.L_3 - .L_2)
	.align		4
.L_2:
        /*0010*/ 	.word	index@(triton_poi_fused_clone_7)
        /*0014*/ 	.word	0x00000000


	//----- nvinfo : EIATTR_FRAME_SIZE
	.align		4
.L_3:
        /*0018*/ 	.byte	0x04, 0x11
        /*001a*/ 	.short	(.L_5 - .L_4)
	.align		4
.L_4:
        /*001c*/ 	.word	index@(triton_poi_fused_clone_7)
        /*0020*/ 	.word	0x00000000


	//----- nvinfo : EIATTR_MIN_STACK_SIZE
	.align		4
.L_5:
        /*0024*/ 	.byte	0x04, 0x12
        /*0026*/ 	.short	(.L_7 - .L_6)
	.align		4
.L_6:
        /*0028*/ 	.word	index@(triton_poi_fused_clone_7)
        /*002c*/ 	.word	0x00000000
.L_7:


//--------------------- .nv.info.triton_poi_fused_clone_7 --------------------------
	.section	.nv.info.triton_poi_fused_clone_7,"",@"SHT_CUDA_INFO"
	.sectionflags	@""
	.align	4


	//----- nvinfo : EIATTR_CUDA_API_VERSION
	.align		4
        /*0000*/ 	.byte	0x04, 0x37
        /*0002*/ 	.short	(.L_9 - .L_8)
.L_8:
        /*0004*/ 	.word	0x0000007c


	//----- nvinfo : EIATTR_KPARAM_INFO
	.align		4
.L_9:
        /*0008*/ 	.byte	0x04, 0x17
        /*000a*/ 	.short	(.L_11 - .L_10)
.L_10:
        /*000c*/ 	.word	0x00000000
        /*0010*/ 	.short	0x0007
        /*0012*/ 	.short	0x0034
        /*0014*/ 	.byte	0x00, 0xf0, 0x11, 0x00


	//----- nvinfo : EIATTR_KPARAM_INFO
	.align		4
.L_11:
        /*0018*/ 	.byte	0x04, 0x17
        /*001a*/ 	.short	(.L_13 - .L_12)
.L_12:
        /*001c*/ 	.word	0x00000000
        /*0020*/ 	.short	0x0006
        /*0022*/ 	.short	0x0030
        /*0024*/ 	.byte	0x00, 0xf0, 0x11, 0x00


	//----- nvinfo : EIATTR_KPARAM_INFO
	.align		4
.L_13:
        /*0028*/ 	.byte	0x04, 0x17
        /*002a*/ 	.short	(.L_15 - .L_14)
.L_14:
        /*002c*/ 	.word	0x00000000
        /*0030*/ 	.short	0x0005
        /*0032*/ 	.short	0x0028
        /*0034*/ 	.byte	0x00, 0xf4, 0x21, 0x00


	//----- nvinfo : EIATTR_KPARAM_INFO
	.align		4
.L_15:
        /*0038*/ 	.byte	0x04, 0x17
        /*003a*/ 	.short	(.L_17 - .L_16)
.L_16:
        /*003c*/ 	.word	0x00000000
        /*0040*/ 	.short	0x0004
        /*0042*/ 	.short	0x0020
        /*0044*/ 	.byte	0x00, 0xf4, 0x21, 0x00


	//----- nvinfo : EIATTR_KPARAM_INFO
	.align		4
.L_17:
        /*0048*/ 	.byte	0x04, 0x17
        /*004a*/ 	.short	(.L_19 - .L_18)
.L_18:
        /*004c*/ 	.word	0x00000000
        /*0050*/ 	.short	0x0003
        /*0052*/ 	.short	0x0018
        /*0054*/ 	.byte	0x00, 0xf4, 0x21, 0x00


	//----- nvinfo : EIATTR_KPARAM_INFO
	.align		4
.L_19:
        /*0058*/ 	.byte	0x04, 0x17
        /*005a*/ 	.short	(.L_21 - .L_20)
.L_20:
        /*005c*/ 	.word	0x00000000
        /*0060*/ 	.short	0x0002
        /*0062*/ 	.short	0x0010
        /*0064*/ 	.byte	0x00, 0xf4, 0x21, 0x00


	//----- nvinfo : EIATTR_KPARAM_INFO
	.align		4
.L_21:
        /*0068*/ 	.byte	0x04, 0x17
        /*006a*/ 	.short	(.L_23 - .L_22)
.L_22:
        /*006c*/ 	.word	0x00000000
        /*0070*/ 	.short	0x0001
        /*0072*/ 	.short	0x0008
        /*0074*/ 	.byte	0x00, 0xf4, 0x21, 0x00


	//----- nvinfo : EIATTR_KPARAM_INFO
	.align		4
.L_23:
        /*0078*/ 	.byte	0x04, 0x17
        /*007a*/ 	.short	(.L_25 - .L_24)
.L_24:
        /*007c*/ 	.word	0x00000000
        /*0080*/ 	.short	0x0000
        /*0082*/ 	.short	0x0000
        /*0084*/ 	.byte	0x00, 0xf4, 0x21, 0x00


	//----- nvinfo : EIATTR_SPARSE_MMA_MASK
	.align		4
.L_25:
        /*0088*/ 	.byte	0x03, 0x50
        /*008a*/ 	.short	0x0000


	//----- nvinfo : EIATTR_MAXREG_COUNT
	.align		4
        /*008c*/ 	.byte	0x03, 0x1b
        /*008e*/ 	.short	0x00ff


	//----- nvinfo : EIATTR_EXIT_INSTR_OFFSETS
	.align		4
        /*0090*/ 	.byte	0x04, 0x1c
        /*0092*/ 	.short	(.L_27 - .L_26)


	//   ....[0]....
.L_26:
        /*0094*/ 	.word	0x000013b0


	//   ....[1]....
        /*0098*/ 	.word	0x00001420


	//----- nvinfo : EIATTR_REQNTID
	.align		4
.L_27:
        /*009c*/ 	.byte	0x04, 0x10
        /*009e*/ 	.short	(.L_29 - .L_28)
.L_28:
        /*00a0*/ 	.word	0x00000100
        /*00a4*/ 	.word	0x00000001
        /*00a8*/ 	.word	0x00000001


	//----- nvinfo : EIATTR_CBANK_PARAM_SIZE
	.align		4
.L_29:
        /*00ac*/ 	.byte	0x03, 0x19
        /*00ae*/ 	.short	0x0038


	//----- nvinfo : EIATTR_PARAM_CBANK
	.align		4
        /*00b0*/ 	.byte	0x04, 0x0a
        /*00b2*/ 	.short	(.L_31 - .L_30)
	.align		4
.L_30:
        /*00b4*/ 	.word	index@(.nv.constant0.triton_poi_fused_clone_7)
        /*00b8*/ 	.short	0x0210
        /*00ba*/ 	.short	0x0038


	//----- nvinfo : EIATTR_SW_WAR
	.align		4
.L_31:
        /*00bc*/ 	.byte	0x04, 0x36
        /*00be*/ 	.short	(.L_33 - .L_32)
.L_32:
        /*00c0*/ 	.word	0x00000008
.L_33:


//--------------------- .nv.callgraph             --------------------------
	.section	.nv.callgraph,"",@"SHT_CUDA_CALLGRAPH"
	.align	4
	.sectionentsize	8
	.align		4
        /*0000*/ 	.word	0x00000000
	.align		4
        /*0004*/ 	.word	0xffffffff
	.align		4
        /*0008*/ 	.word	0x00000000
	.align		4
        /*000c*/ 	.word	0xfffffffe
	.align		4
        /*0010*/ 	.word	0x00000000
	.align		4
        /*0014*/ 	.word	0xfffffffd
	.align		4
        /*0018*/ 	.word	0x00000000
	.align		4
        /*001c*/ 	.word	0xfffffffc


//--------------------- .text.triton_poi_fused_clone_7 --------------------------
	.section	.text.triton_poi_fused_clone_7,"ax",@progbits
	.sectionflags	@"SHF_BARRIERS=1"
	.align	128
        .global         triton_poi_fused_clone_7
        .type           triton_poi_fused_clone_7,@function
        .size           triton_poi_fused_clone_7,(.L_x_1 - triton_poi_fused_clone_7)
        .other          triton_poi_fused_clone_7,@"STO_CUDA_ENTRY STV_DEFAULT"
triton_poi_fused_clone_7:
.text.triton_poi_fused_clone_7:
[----:B------:R-:W0:Y:S01]  /*0000*/  LDC R1, c[0x0][0x28] ;  /* 0x00000a00ff017b82 */ /* 0x000e220000000800 */
[----:B------:R-:W1:Y:S07]  /*0010*/  S2R R28, SR_TID.X ;  /* 0x00000000001c7919 */ /* 0x000e6e0000002100 */
[----:B------:R-:W2:Y:S01]  /*0020*/  LDC.64 R24, c[0x0][0x210] ;  /* 0x00008400ff187b82 */ /* 0x000ea20000000a00 */
[----:B------:R-:W-:Y:S02]  /*0030*/  CS2R R12, SRZ ;  /* 0x00000000000c7805 */ /* 0x000fe4000001ff00 */
[----:B------:R-:W-:Y:S01]  /*0040*/  CS2R R14, SRZ ;  /* 0x00000000000e7805 */ /* 0x000fe2000001ff00 */
[----:B------:R-:W3:Y:S01]  /*0050*/  S2R R26, SR_CTAID.X ;  /* 0x00000000001a7919 */ /* 0x000ee20000002500 */
[----:B------:R-:W-:Y:S01]  /*0060*/  ULDC.64 UR6, c[0x0][0x208] ;  /* 0x0000820000067ab9 */ /* 0x000fe20000000a00 */
[----:B------:R-:W-:-:S02]  /*0070*/  CS2R R8, SRZ ;  /* 0x0000000000087805 */ /* 0x000fc4000001ff00 */
[----:B------:R-:W-:Y:S01]  /*0080*/  CS2R R10, SRZ ;  /* 0x00000000000a7805 */ /* 0x000fe2000001ff00 */
[----:B------:R-:W4:Y:S01]  /*0090*/  S2R R27, SR_CTAID.Y ;  /* 0x00000000001b7919 */ /* 0x000f220000002600 */
[----:B------:R-:W-:Y:S02]  /*00a0*/  CS2R R16, SRZ ;  /* 0x0000000000107805 */ /* 0x000fe4000001ff00 */
[----:B------:R-:W-:Y:S02]  /*00b0*/  CS2R R18, SRZ ;  /* 0x0000000000127805 */ /* 0x000fe4000001ff00 */
[----:B-1----:R-:W-:Y:S01]  /*00c0*/  SHF.R.U32.HI R6, RZ, 0x3, R28 ;  /* 0x00000003ff067819 */ /* 0x002fe2000001161c */
[C---:B------:R-:W-:Y:S01]  /*00d0*/  IMAD.SHL.U32 R38, R28.reuse, 0x4, RZ ;  /* 0x000000041c267824 */ /* 0x040fe200078e00ff */
[----:B------:R-:W-:Y:S01]  /*00e0*/  LOP3.LUT R5, R28, 0x80, RZ, 0xc0, !PT ;  /* 0x000000801c057812 */ /* 0x000fe200078ec0ff */
[----:B---3--:R-:W-:Y:S01]  /*00f0*/  IMAD.SHL.U32 R26, R26, 0x20, RZ ;  /* 0x000000201a1a7824 */ /* 0x008fe200078e00ff */
[----:B------:R-:W-:-:S02]  /*0100*/  SGXT.U32 R6, R6, 0x4 ;  /* 0x000000040606781a */ /* 0x000fc40000000000 */
[----:B------:R-:W-:Y:S01]  /*0110*/  SHF.R.U32.HI R3, RZ, 0x3, R5 ;  /* 0x00000003ff037819 */ /* 0x000fe20000011605 */
[----:B----4-:R-:W-:Y:S01]  /*0120*/  IMAD.SHL.U32 R27, R27, 0x80, RZ ;  /* 0x000000801b1b7824 */ /* 0x010fe200078e00ff */
[----:B------:R-:W-:Y:S02]  /*0130*/  LOP3.LUT R21, R26, 0x1c, R38, 0xf8, !PT ;  /* 0x0000001c1a157812 */ /* 0x000fe400078ef826 */
[----:B------:R-:W-:Y:S02]  /*0140*/  LOP3.LUT R6, R6, R3, RZ, 0xfc, !PT ;  /* 0x0000000306067212 */ /* 0x000fe400078efcff */
[----:B------:R-:W-:Y:S02]  /*0150*/  ISETP.GE.AND P1, PT, R21, 0x40, PT ;  /* 0x000000401500780c */ /* 0x000fe40003f26270 */
[----:B------:R-:W-:Y:S02]  /*0160*/  LOP3.LUT R2, R27, R6, RZ, 0xfc, !PT ;  /* 0x000000061b027212 */ /* 0x000fe400078efcff */
[----:B------:R-:W-:-:S02]  /*0170*/  LOP3.LUT R3, R27, 0x20, R6, 0xfe, !PT ;  /* 0x000000201b037812 */ /* 0x000fc400078efe06 */
[C---:B------:R-:W-:Y:S01]  /*0180*/  ISETP.LT.AND P3, PT, R2.reuse, 0x80, !P1 ;  /* 0x000000800200780c */ /* 0x040fe20004f61270 */
[----:B------:R-:W-:Y:S01]  /*0190*/  IMAD R2, R2, 0x40, R21 ;  /* 0x0000004002027824 */ /* 0x000fe200078e0215 */
[----:B------:R-:W-:Y:S02]  /*01a0*/  LOP3.LUT R4, R27, 0x40, R6, 0xfe, !PT ;  /* 0x000000401b047812 */ /* 0x000fe400078efe06 */
[C---:B------:R-:W-:Y:S01]  /*01b0*/  ISETP.LT.AND P2, PT, R3.reuse, 0x80, !P1 ;  /* 0x000000800300780c */ /* 0x040fe20004f41270 */
[----:B--2---:R-:W-:Y:S01]  /*01c0*/  IMAD.WIDE R36, R2, 0x4, R24 ;  /* 0x0000000402247825 */ /* 0x004fe200078e0218 */
[----:B------:R-:W-:Y:S02]  /*01d0*/  LEA R3, R3, R21, 0x6 ;  /* 0x0000001503037211 */ /* 0x000fe400078e30ff */
[C---:B------:R-:W-:Y:S01]  /*01e0*/  ISETP.LT.AND P0, PT, R4.reuse, 0x80, !P1 ;  /* 0x000000800400780c */ /* 0x040fe20004f01270 */
[----:B------:R-:W-:Y:S01]  /*01f0*/  IMAD R4, R4, 0x40, R21 ;  /* 0x0000004004047824 */ /* 0x000fe200078e0215 */
[----:B------:R-:W-:Y:S01]  /*0200*/  LOP3.LUT R0, R27, 0x60, R6, 0xfe, !PT ;  /* 0x000000601b007812 */ /* 0x000fe200078efe06 */
[--C-:B------:R-:W-:Y:S01]  /*0210*/  IMAD.WIDE R30, R3, 0x4, R24.reuse ;  /* 0x00000004031e7825 */ /* 0x100fe200078e0218 */
[----:B------:R-:W-:Y:S01]  /*0220*/  CS2R R22, SRZ ;  /* 0x0000000000167805 */ /* 0x000fe2000001ff00 */
[----:B------:R-:W2:Y:S01]  /*0230*/  @P3 LDG.E.EL.128 R12, desc[UR6][R36.64] ;  /* 0x00000006240c3981 */ /* 0x000ea2000c2e1d00 */
[----:B------:R-:W-:Y:S01]  /*0240*/  ISETP.LT.AND P1, PT, R0, 0x80, !P1 ;  /* 0x000000800000780c */ /* 0x000fe20004f21270 */
[----:B------:R-:W-:Y:S01]  /*0250*/  IMAD.WIDE R34, R4, 0x4, R24 ;  /* 0x0000000404227825 */ /* 0x000fe200078e0218 */
[----:B------:R-:W1:Y:S01]  /*0260*/  S2UR UR5, SR_CgaCtaId ;  /* 0x00000000000579c3 */ /* 0x000e620000008800 */
[----:B------:R3:W4:Y:S01]  /*0270*/  @P2 LDG.E.EL.128 R8, desc[UR6][R30.64] ;  /* 0x000000061e082981 */ /* 0x000722000c2e1d00 */
[----:B------:R-:W-:Y:S01]  /*0280*/  SHF.R.U32.HI R33, RZ, 0x5, R28 ;  /* 0x00000005ff217819 */ /* 0x000fe2000001161c */
[----:B------:R-:W-:Y:S01]  /*0290*/  IMAD R0, R0, 0x40, R21 ;  /* 0x0000004000007824 */ /* 0x000fe200078e0215 */
[----:B------:R-:W-:Y:S01]  /*02a0*/  CS2R R20, SRZ ;  /* 0x0000000000147805 */ /* 0x000fe2000001ff00 */
[----:B------:R5:W4:Y:S01]  /*02b0*/  @P0 LDG.E.EL.128 R16, desc[UR6][R34.64] ;  /* 0x0000000622100981 */ /* 0x000b22000c2e1d00 */
[----:B------:R-:W-:Y:S01]  /*02c0*/  IMAD.SHL.U32 R29, R28, 0x200, RZ ;  /* 0x000002001c1d7824 */ /* 0x000fe200078e00ff */
[----:B------:R-:W-:Y:S01]  /*02d0*/  UMOV UR4, 0x400 ;  /* 0x0000040000047882 */ /* 0x000fe20000000000 */
[----:B------:R-:W-:Y:S01]  /*02e0*/  IMAD.WIDE R24, R0, 0x4, R24 ;  /* 0x0000000400187825 */ /* 0x000fe200078e0218 */
[----:B------:R-:W-:-:S02]  /*02f0*/  P2R R7, PR, RZ, 0x4 ;  /* 0x00000004ff077803 */ /* 0x000fc40000000000 */
[----:B------:R-:W-:Y:S02]  /*0300*/  P2R R32, PR, RZ, 0x8 ;  /* 0x00000008ff207803 */ /* 0x000fe40000000000 */
[----:B------:R1:W4:Y:S01]  /*0310*/  @P1 LDG.E.EL.128 R20, desc[UR6][R24.64] ;  /* 0x0000000618141981 */ /* 0x000322000c2e1d00 */
[----:B---3--:R-:W-:Y:S02]  /*0320*/  SHF.R.U32.HI R30, RZ, 0x5, R5 ;  /* 0x00000005ff1e7819 */ /* 0x008fe40000011605 */
[----:B------:R-:W-:Y:S02]  /*0330*/  SGXT.U32 R5, R33, 0x2 ;  /* 0x000000022105781a */ /* 0x000fe40000000000 */
[----:B------:R-:W-:Y:S02]  /*0340*/  LOP3.LUT R29, R29, 0xe00, RZ, 0xc0, !PT ;  /* 0x00000e001d1d7812 */ /* 0x000fe400078ec0ff */
[----:B------:R-:W-:Y:S02]  /*0350*/  LOP3.LUT R5, R5, R30, RZ, 0xfc, !PT ;  /* 0x0000001e05057212 */ /* 0x000fe400078efcff */
[C---:B------:R-:W-:Y:S01]  /*0360*/  LOP3.LUT R30, R29.reuse, 0x80, RZ, 0xfc, !PT ;  /* 0x000000801d1e7812 */ /* 0x040fe200078efcff */
[----:B-1----:R-:W-:Y:S01]  /*0370*/  UPRMT UR4, UR5, 0x654, UR4 ;  /* 0x0000065405047896 */ /* 0x002fe20008000004 */
[----:B------:R-:W-:-:S02]  /*0380*/  LOP3.LUT R33, R29, 0x100, RZ, 0xfc, !PT ;  /* 0x000001001d217812 */ /* 0x000fc400078efcff */
[----:B0----5:R-:W-:Y:S02]  /*0390*/  LOP3.LUT R34, R6, R29, RZ, 0xfc, !PT ;  /* 0x0000001d06227212 */ /* 0x021fe400078efcff */
[C---:B------:R-:W-:Y:S02]  /*03a0*/  LOP3.LUT R6, R29.reuse, 0x180, RZ, 0xfc, !PT ;  /* 0x000001801d067812 */ /* 0x040fe400078efcff */
[----:B------:R-:W-:Y:S02]  /*03b0*/  LEA.HI R31, R30, UR4, RZ, 0x1d ;  /* 0x000000041e1f7c11 */ /* 0x000fe4000f8fe8ff */
[----:B------:R-:W-:Y:S02]  /*03c0*/  LEA.HI R25, R29, UR4, RZ, 0x1d ;  /* 0x000000041d197c11 */ /* 0x000fe4000f8fe8ff */
[----:B------:R-:W-:Y:S01]  /*03d0*/  LEA.HI R33, R33, UR4, RZ, 0x1d ;  /* 0x0000000421217c11 */ /* 0x000fe2000f8fe8ff */
[----:B------:R-:W-:Y:S01]  /*03e0*/  IMAD R30, R34, 0x4, R31 ;  /* 0x00000004221e7824 */ /* 0x000fe200078e021f */
[----:B------:R-:W-:-:S02]  /*03f0*/  LEA.HI R35, R6, UR4, RZ, 0x1d ;  /* 0x0000000406237c11 */ /* 0x000fc4000f8fe8ff */
[C---:B------:R-:W-:Y:S01]  /*0400*/  LEA R31, R34.reuse, R25, 0x2 ;  /* 0x00000019221f7211 */ /* 0x040fe200078e10ff */
[C---:B------:R-:W-:Y:S02]  /*0410*/  IMAD R33, R34.reuse, 0x4, R33 ;  /* 0x0000000422217824 */ /* 0x040fe400078e0221 */
[----:B------:R-:W-:Y:S01]  /*0420*/  IMAD R34, R34, 0x4, R35 ;  /* 0x0000000422227824 */ /* 0x000fe200078e0223 */
[----:B------:R-:W-:-:S04]  /*0430*/  LOP3.LUT R27, R27, 0x7c, R38, 0xf8, !PT ;  /* 0x0000007c1b1b7812 */ /* 0x000fc800078ef826 */
[----:B------:R-:W-:-:S04]  /*0440*/  SHF.R.S32.HI R24, RZ, 0x1f, R27 ;  /* 0x0000001fff187819 */ /* 0x000fc8000001141b */
[----:B------:R-:W-:Y:S02]  /*0450*/  LEA.HI R29, R24, R27, RZ, 0x5 ;  /* 0x0000001b181d7211 */ /* 0x000fe400078f28ff */
[----:B------:R-:W0:Y:S02]  /*0460*/  LDC.64 R24, c[0x0][0x218] ;  /* 0x00008600ff187b82 */ /* 0x000e240000000a00 */
[C---:B------:R-:W-:Y:S01]  /*0470*/  LOP3.LUT R6, R29.reuse, 0xffffffe0, RZ, 0xc0, !PT ;  /* 0xffffffe01d067812 */ /* 0x040fe200078ec0ff */
[----:B------:R-:W-:Y:S01]  /*0480*/  IMAD.SHL.U32 R29, R29, 0x40, RZ ;  /* 0x000000401d1d7824 */ /* 0x000fe200078e00ff */
[----:B------:R-:W-:-:S03]  /*0490*/  ISETP.GE.AND P2, PT, R27, 0x80, PT ;  /* 0x000000801b00780c */ /* 0x000fc60003f46270 */
[----:B------:R-:W-:Y:S01]  /*04a0*/  IMAD.IADD R6, R27, 0x1, -R6 ;  /* 0x000000011b067824 */ /* 0x000fe200078e0a06 */
[----:B------:R-:W-:Y:S02]  /*04b0*/  LOP3.LUT R27, R29, 0xfffff800, RZ, 0xc0, !PT ;  /* 0xfffff8001d1b7812 */ /* 0x000fe400078ec0ff */
[----:B------:R-:W-:Y:S02]  /*04c0*/  LOP3.LUT R36, R26, R5, RZ, 0xfc, !PT ;  /* 0x000000051a247212 */ /* 0x000fe400078efcff */
[----:B------:R-:W-:Y:S02]  /*04d0*/  IADD3 R27, R6, R27, RZ ;  /* 0x0000001b061b7210 */ /* 0x000fe40007ffe0ff */
[----:B------:R-:W-:-:S03]  /*04e0*/  ISETP.LT.AND P3, PT, R36, 0x40, !P2 ;  /* 0x000000402400780c */ /* 0x000fc60005761270 */
[----:B------:R-:W-:Y:S01]  /*04f0*/  IMAD R36, R36, 0x20, R27 ;  /* 0x0000002024247824 */ /* 0x000fe200078e021b */
[----:B------:R-:W-:-:S04]  /*0500*/  LOP3.LUT R29, R26, 0x18, R5, 0xfe, !PT ;  /* 0x000000181a1d7812 */ /* 0x000fc800078efe05 */
[----:B------:R-:W-:Y:S01]  /*0510*/  ISETP.LT.AND P6, PT, R29, 0x40, !P2 ;  /* 0x000000401d00780c */ /* 0x000fe200057c1270 */
[----:B--2---:R-:W-:Y:S04]  /*0520*/  STS [R31], R12 ;  /* 0x0000000c1f007388 */ /* 0x004fe80000000800 */
[----:B------:R-:W-:Y:S04]  /*0530*/  STS [R30+0x200], R13 ;  /* 0x0002000d1e007388 */ /* 0x000fe80000000800 */
[----:B------:R-:W-:Y:S04]  /*0540*/  STS [R33+0x400], R14 ;  /* 0x0004000e21007388 */ /* 0x000fe80000000800 */
[----:B------:R-:W-:Y:S04]  /*0550*/  STS [R34+0x600], R15 ;  /* 0x0006000f22007388 */ /* 0x000fe80000000800 */
[----:B----4-:R-:W-:Y:S04]  /*0560*/  STS [R31+0x80], R8 ;  /* 0x000080081f007388 */ /* 0x010fe80000000800 */
[----:B------:R-:W-:Y:S04]  /*0570*/  STS [R30+0x280], R9 ;  /* 0x000280091e007388 */ /* 0x000fe80000000800 */
[----:B------:R-:W-:Y:S04]  /*0580*/  STS [R33+0x480], R10 ;  /* 0x0004800a21007388 */ /* 0x000fe80000000800 */
[----:B------:R-:W-:Y:S04]  /*0590*/  STS [R34+0x680], R11 ;  /* 0x0006800b22007388 */ /* 0x000fe80000000800 */
[----:B------:R-:W-:Y:S04]  /*05a0*/  STS [R31+0x100], R16 ;  /* 0x000100101f007388 */ /* 0x000fe80000000800 */
[----:B------:R-:W-:Y:S04]  /*05b0*/  STS [R30+0x300], R17 ;  /* 0x000300111e007388 */ /* 0x000fe80000000800 */
[----:B------:R-:W-:Y:S04]  /*05c0*/  STS [R33+0x500], R18 ;  /* 0x0005001221007388 */ /* 0x000fe80000000800 */
[----:B------:R-:W-:Y:S04]  /*05d0*/  STS [R34+0x700], R19 ;  /* 0x0007001322007388 */ /* 0x000fe80000000800 */
[----:B------:R-:W-:Y:S04]  /*05e0*/  STS [R31+0x180], R20 ;  /* 0x000180141f007388 */ /* 0x000fe80000000800 */
[----:B------:R1:W-:Y:S04]  /*05f0*/  STS [R30+0x380], R21 ;  /* 0x000380151e007388 */ /* 0x0003e80000000800 */
[----:B------:R2:W-:Y:S04]  /*0600*/  STS [R33+0x580], R22 ;  /* 0x0005801621007388 */ /* 0x0005e80000000800 */
[----:B------:R3:W-:Y:S01]  /*0610*/  STS [R34+0x780], R23 ;  /* 0x0007801722007388 */ /* 0x0007e20000000800 */
[----:B-1----:R-:W1:Y:S01]  /*0620*/  LDC.64 R30, c[0x0][0x220] ;  /* 0x00008800ff1e7b82 */ /* 0x002e620000000a00 */
[----:B------:R-:W-:-:S02]  /*0630*/  CS2R R8, SRZ ;  /* 0x0000000000087805 */ /* 0x000fc4000001ff00 */
[----:B------:R-:W-:Y:S01]  /*0640*/  CS2R R10, SRZ ;  /* 0x00000000000a7805 */ /* 0x000fe2000001ff00 */
[----:B0-----:R-:W-:-:S04]  /*0650*/  IMAD.WIDE R20, R36, 0x4, R24 ;  /* 0x0000000424147825 */ /* 0x001fc800078e0218 */
[----:B------:R-:W-:Y:S01]  /*0660*/  BAR.SYNC.DEFER_BLOCKING 0x0 ;  /* 0x0000000000007b1d */ /* 0x000fe20000010000 */
[----:B--2---:R-:W-:-:S04]  /*0670*/  LOP3.LUT R22, R26, 0x10, R5, 0xfe, !PT ;  /* 0x000000101a167812 */ /* 0x004fc800078efe05 */
[C---:B------:R-:W-:Y:S01]  /*0680*/  ISETP.LT.AND P5, PT, R22.reuse, 0x40, !P2 ;  /* 0x000000401600780c */ /* 0x040fe200057a1270 */
[----:B------:R-:W-:Y:S01]  /*0690*/  IMAD R35, R22, 0x20, R27 ;  /* 0x0000002016237824 */ /* 0x000fe200078e021b */
[----:B---3--:R-:W-:Y:S02]  /*06a0*/  CS2R R22, SRZ ;  /* 0x0000000000167805 */ /* 0x008fe4000001ff00 */
[----:B------:R-:W-:Y:S02]  /*06b0*/  LOP3.LUT R14, R26, 0x8, R5, 0xfe, !PT ;  /* 0x000000081a0e7812 */ /* 0x000fe400078efe05 */
[----:B------:R-:W-:-:S03]  /*06c0*/  LEA R34, R29, R27, 0x5 ;  /* 0x0000001b1d227211 */ /* 0x000fc600078e28ff */
[----:B------:R-:W-:Y:S02]  /*06d0*/  IMAD R33, R14, 0x20, R27 ;  /* 0x000000200e217824 */ /* 0x000fe400078e021b */
[----:B-1----:R-:W-:Y:S01]  /*06e0*/  IMAD.WIDE R30, R6, 0x4, R30 ;  /* 0x00000004061e7825 */ /* 0x002fe200078e021e */
[----:B------:R0:W2:Y:S02]  /*06f0*/  @P3 LDG.E.EL.128 R8, desc[UR6][R20.64] ;  /* 0x0000000614083981 */ /* 0x0000a4000c2e1d00 */
[----:B0-----:R-:W-:Y:S01]  /*0700*/  CS2R R20, SRZ ;  /* 0x0000000000147805 */ /* 0x001fe2000001ff00 */
[----:B------:R-:W-:-:S05]  /*0710*/  IMAD.WIDE R42, R33, 0x4, R24 ;  /* 0x00000004212a7825 */ /* 0x000fca00078e0218 */
[----:B------:R0:W2:Y:S01]  /*0720*/  @!P2 LDG.E.EL.128 R20, desc[UR6][R30.64] ;  /* 0x000000061e14a981 */ /* 0x0000a2000c2e1d00 */
[----:B------:R-:W-:Y:S01]  /*0730*/  IMAD.WIDE R40, R35, 0x4, R24 ;  /* 0x0000000423287825 */ /* 0x000fe200078e0218 */
[----:B------:R-:W-:-:S03]  /*0740*/  CS2R R26, SRZ ;  /* 0x00000000001a7805 */ /* 0x000fc6000001ff00 */
[----:B------:R-:W-:Y:S01]  /*0750*/  IMAD.WIDE R44, R34, 0x4, R24 ;  /* 0x00000004222c7825 */ /* 0x000fe200078e0218 */
[----:B------:R-:W-:Y:S02]  /*0760*/  CS2R R24, SRZ ;  /* 0x0000000000187805 */ /* 0x000fe4000001ff00 */
[----:B------:R-:W-:Y:S02]  /*0770*/  ISETP.LT.AND P4, PT, R14, 0x40, !P2 ;  /* 0x000000400e00780c */ /* 0x000fe40005781270 */
[----:B------:R-:W-:Y:S02]  /*0780*/  CS2R R16, SRZ ;  /* 0x0000000000107805 */ /* 0x000fe4000001ff00 */
[----:B------:R-:W-:Y:S01]  /*0790*/  CS2R R18, SRZ ;  /* 0x0000000000127805 */ /* 0x000fe2000001ff00 */
[----:B------:R-:W3:Y:S01]  /*07a0*/  @P6 LDG.E.EL.128 R24, desc[UR6][R44.64] ;  /* 0x000000062c186981 */ /* 0x000ee2000c2e1d00 */
[----:B------:R-:W-:Y:S02]  /*07b0*/  CS2R R12, SRZ ;  /* 0x00000000000c7805 */ /* 0x000fe4000001ff00 */
[----:B------:R-:W-:-:S02]  /*07c0*/  CS2R R14, SRZ ;  /* 0x00000000000e7805 */ /* 0x000fc4000001ff00 */
[----:B------:R-:W4:Y:S04]  /*07d0*/  @P5 LDG.E.EL.128 R16, desc[UR6][R40.64] ;  /* 0x0000000628105981 */ /* 0x000f28000c2e1d00 */
[----:B------:R2:W5:Y:S01]  /*07e0*/  @P4 LDG.E.EL.128 R12, desc[UR6][R42.64] ;  /* 0x000000062a0c4981 */ /* 0x000562000c2e1d00 */
[----:B------:R-:W-:Y:S02]  /*07f0*/  LOP3.LUT R38, R38, 0x3fc, RZ, 0xc0, !PT ;  /* 0x000003fc26267812 */ /* 0x000fe400078ec0ff */
[----:B------:R-:W-:-:S04]  /*0800*/  SHF.R.U32.HI R28, RZ, 0x1, R28 ;  /* 0x00000001ff1c7819 */ /* 0x000fc8000001161c */
[----:B------:R-:W-:-:S05]  /*0810*/  LOP3.LUT R28, R28, 0x70, RZ, 0xc0, !PT ;  /* 0x000000701c1c7812 */ /* 0x000fca00078ec0ff */
[----:B------:R-:W-:-:S04]  /*0820*/  VIADD R29, R28, UR4 ;  /* 0x000000041c1d7c36 */ /* 0x000fc80008000000 */
[----:B------:R-:W-:-:S06]  /*0830*/  IMAD R29, R38, 0x4, R29 ;  /* 0x00000004261d7824 */ /* 0x000fcc00078e021d */
[----:B0-----:R-:W0:Y:S01]  /*0840*/  LDS.128 R28, [R29] ;  /* 0x000000001d1c7984 */ /* 0x001e220000000c00 */
[----:B--2---:R-:W-:Y:S01]  /*0850*/  FADD R43, R20, R8 ;  /* 0x00000008142b7221 */ /* 0x004fe20000000000 */
[----:B------:R-:W-:-:S04]  /*0860*/  LOP3.LUT R8, R38, 0x400, RZ, 0xfc, !PT ;  /* 0x0000040026087812 */ /* 0x000fc800078efcff */
[----:B------:R-:W-:-:S04]  /*0870*/  SHF.R.U32.HI R8, RZ, 0x3, R8 ;  /* 0x00000003ff087819 */ /* 0x000fc80000011608 */
[----:B------:R-:W-:Y:S01]  /*0880*/  LOP3.LUT R8, R8, 0xf0, RZ, 0xc0, !PT ;  /* 0x000000f008087812 */ /* 0x000fe200078ec0ff */
[----:B---3--:R-:W-:Y:S01]  /*0890*/  FADD R39, R20, R24 ;  /* 0x0000001814277221 */ /* 0x008fe20000000000 */
[----:B------:R-:W-:-:S03]  /*08a0*/  FADD R24, R21, R9 ;  /* 0x0000000915187221 */ /* 0x000fc60000000000 */
[----:B------:R-:W-:Y:S02]  /*08b0*/  VIADD R9, R8, UR4 ;  /* 0x0000000408097c36 */ /* 0x000fe40008000000 */
[----:B----4-:R-:W-:-:S03]  /*08c0*/  FADD R37, R20, R16 ;  /* 0x0000001014257221 */ /* 0x010fc60000000000 */
[----:B------:R-:W-:Y:S01]  /*08d0*/  LEA R9, R38, R9, 0x2 ;  /* 0x0000000926097211 */ /* 0x000fe200078e10ff */
[----:B-----5:R-:W-:Y:S01]  /*08e0*/  FADD R41, R20, R12 ;  /* 0x0000000c14297221 */ /* 0x020fe20000000000 */
[C---:B------:R-:W-:Y:S01]  /*08f0*/  FADD R16, R21.reuse, R25 ;  /* 0x0000001915107221 */ /* 0x040fe20000000000 */
[----:B------:R-:W-:Y:S01]  /*0900*/  FADD R12, R21, R13 ;  /* 0x0000000d150c7221 */ /* 0x000fe20000000000 */
[C---:B------:R-:W-:Y:S01]  /*0910*/  FADD R25, R22.reuse, R14 ;  /* 0x0000000e16197221 */ /* 0x040fe20000000000 */
[C---:B------:R-:W-:Y:S01]  /*0920*/  FADD R13, R22.reuse, R10 ;  /* 0x0000000a160d7221 */ /* 0x040fe20000000000 */
[----:B------:R-:W-:Y:S02]  /*0930*/  FADD R14, R23, R11 ;  /* 0x0000000b170e7221 */ /* 0x000fe40000000000 */
[----:B------:R-:W1:Y:S01]  /*0940*/  LDS.128 R8, [R9+0x1000] ;  /* 0x0010000009087984 */ /* 0x000e620000000c00 */
[----:B------:R-:W-:Y:S01]  /*0950*/  FADD R20, R21, R17 ;  /* 0x0000001115147221 */ /* 0x000fe20000000000 */
[C---:B------:R-:W-:Y:S01]  /*0960*/  FADD R21, R22.reuse, R18 ;  /* 0x0000001216157221 */ /* 0x040fe20000000000 */
[----:B------:R-:W-:Y:S01]  /*0970*/  FADD R17, R22, R26 ;  /* 0x0000001a16117221 */ /* 0x000fe20000000000 */
[----:B------:R-:W-:Y:S01]  /*0980*/  FADD R22, R23, R15 ;  /* 0x0000000f17167221 */ /* 0x000fe20000000000 */
[----:B------:R-:W-:-:S04]  /*0990*/  LOP3.LUT R15, R38, 0x800, RZ, 0xfc, !PT ;  /* 0x00000800260f7812 */ /* 0x000fc800078efcff */
[----:B------:R-:W-:-:S04]  /*09a0*/  SHF.R.U32.HI R15, RZ, 0x3, R15 ;  /* 0x00000003ff0f7819 */ /* 0x000fc8000001160f */
[----:B------:R-:W-:-:S05]  /*09b0*/  LOP3.LUT R15, R15, 0x170, RZ, 0xc0, !PT ;  /* 0x000001700f0f7812 */ /* 0x000fca00078ec0ff */
[----:B------:R-:W-:Y:S02]  /*09c0*/  VIADD R15, R15, UR4 ;  /* 0x000000040f0f7c36 */ /* 0x000fe40008000000 */
[----:B------:R-:W-:Y:S02]  /*09d0*/  FADD R40, R23, R19 ;  /* 0x0000001317287221 */ /* 0x000fe40000000000 */
[----:B------:R-:W-:Y:S02]  /*09e0*/  IMAD R15, R38, 0x4, R15 ;  /* 0x00000004260f7824 */ /* 0x000fe400078e020f */
[----:B0-----:R-:W-:Y:S01]  /*09f0*/  FADD R30, R30, R13 ;  /* 0x0000000d1e1e7221 */ /* 0x001fe20000000000 */
[----:B------:R-:W-:Y:S01]  /*0a00*/  FADD R31, R31, R14 ;  /* 0x0000000e1f1f7221 */ /* 0x000fe20000000000 */
[----:B-1----:R-:W-:Y:S01]  /*0a10*/  FADD R18, R8, R41 ;  /* 0x0000002908127221 */ /* 0x002fe20000000000 */
[----:B------:R-:W-:-:S04]  /*0a20*/  LOP3.LUT R8, R38, 0xc00, RZ, 0xfc, !PT ;  /* 0x00000c0026087812 */ /* 0x000fc800078efcff */
[----:B------:R-:W-:-:S04]  /*0a30*/  SHF.R.U32.HI R8, RZ, 0x3, R8 ;  /* 0x00000003ff087819 */ /* 0x000fc80000011608 */
[----:B------:R-:W-:Y:S01]  /*0a40*/  LOP3.LUT R8, R8, 0x1f0, RZ, 0xc0, !PT ;  /* 0x000001f008087812 */ /* 0x000fe200078ec0ff */
[----:B------:R-:W-:Y:S02]  /*0a50*/  FADD R19, R9, R12 ;  /* 0x0000000c09137221 */ /* 0x000fe40000000000 */
[----:B------:R-:W0:Y:S02]  /*0a60*/  LDS.128 R12, [R15+0x2000] ;  /* 0x002000000f0c7984 */ /* 0x000e240000000c00 */
[----:B------:R-:W-:Y:S02]  /*0a70*/  VIADD R9, R8, UR4 ;  /* 0x0000000408097c36 */ /* 0x000fe40008000000 */
[----:B------:R-:W-:-:S03]  /*0a80*/  FADD R29, R29, R24 ;  /* 0x000000181d1d7221 */ /* 0x000fc60000000000 */
[----:B------:R-:W-:Y:S01]  /*0a90*/  LEA R9, R38, R9, 0x2 ;  /* 0x0000000926097211 */ /* 0x000fe200078e10ff */
[----:B------:R-:W-:Y:S01]  /*0aa0*/  FADD R24, R10, R25 ;  /* 0x000000190a187221 */ /* 0x000fe20000000000 */
[----:B------:R-:W-:-:S04]  /*0ab0*/  FADD R22, R11, R22 ;  /* 0x000000160b167221 */ /* 0x000fc80000000000 */
[----:B------:R-:W1:Y:S01]  /*0ac0*/  LDS.128 R8, [R9+0x3000] ;  /* 0x0030000009087984 */ /* 0x000e620000000c00 */
[----:B------:R-:W-:Y:S02]  /*0ad0*/  FADD R28, R28, R43 ;  /* 0x0000002b1c1c7221 */ /* 0x000fe40000000000 */
[----:B------:R-:W2:Y:S01]  /*0ae0*/  LDC.64 R42, c[0x0][0x228] ;  /* 0x00008a00ff2a7b82 */ /* 0x000ea20000000a00 */
[----:B------:R-:W-:Y:S01]  /*0af0*/  FADD R26, R23, R27 ;  /* 0x0000001b171a7221 */ /* 0x000fe20000000000 */
[----:B0-----:R-:W-:Y:S01]  /*0b00*/  FADD R37, R12, R37 ;  /* 0x000000250c257221 */ /* 0x001fe20000000000 */
[----:B------:R-:W-:Y:S01]  /*0b10*/  FADD R20, R13, R20 ;  /* 0x000000140d147221 */ /* 0x000fe20000000000 */
[----:B------:R-:W-:Y:S01]  /*0b20*/  FADD R21, R14, R21 ;  /* 0x000000150e157221 */ /* 0x000fe20000000000 */
[----:B------:R-:W-:Y:S01]  /*0b30*/  FADD R23, R15, R40 ;  /* 0x000000280f177221 */ /* 0x000fe20000000000 */
[----:B------:R-:W-:Y:S02]  /*0b40*/  CS2R R12, SRZ ;  /* 0x00000000000c7805 */ /* 0x000fe4000001ff00 */
[----:B------:R-:W-:Y:S01]  /*0b50*/  CS2R R14, SRZ ;  /* 0x00000000000e7805 */ /* 0x000fe2000001ff00 */
[----:B--2---:R-:W-:-:S05]  /*0b60*/  IMAD.WIDE R40, R36, 0x4, R42 ;  /* 0x0000000424287825 */ /* 0x004fca00078e022a */
[----:B------:R0:W2:Y:S01]  /*0b70*/  @P3 LDG.E.EL.128 R12, desc[UR6][R40.64] ;  /* 0x00000006280c3981 */ /* 0x0000a2000c2e1d00 */
[----:B------:R-:W-:Y:S01]  /*0b80*/  ISETP.NE.AND P3, PT, R7, RZ, PT ;  /* 0x000000ff0700720c */ /* 0x000fe20003f65270 */
[----:B-1----:R-:W-:Y:S01]  /*0b90*/  FADD R39, R8, R39 ;  /* 0x0000002708277221 */ /* 0x002fe20000000000 */
[----:B------:R-:W-:Y:S02]  /*0ba0*/  FADD R7, R9, R16 ;  /* 0x0000001009077221 */ /* 0x000fe40000000000 */
[----:B------:R-:W1:Y:S01]  /*0bb0*/  LDC.64 R8, c[0x0][0x230] ;  /* 0x00008c00ff087b82 */ /* 0x000e620000000a00 */
[----:B------:R-:W-:Y:S01]  /*0bc0*/  FADD R25, R10, R17 ;  /* 0x000000110a197221 */ /* 0x000fe20000000000 */
[----:B------:R-:W-:Y:S01]  /*0bd0*/  FADD R26, R11, R26 ;  /* 0x0000001a0b1a7221 */ /* 0x000fe20000000000 */
[----:B------:R-:W-:Y:S01]  /*0be0*/  CS2R R10, SRZ ;  /* 0x00000000000a7805 */ /* 0x000fe2000001ff00 */
[----:B-1----:R-:W-:Y:S01]  /*0bf0*/  IMAD.WIDE R16, R6, 0x4, R8 ;  /* 0x0000000406107825 */ /* 0x002fe200078e0208 */
[----:B------:R-:W-:-:S06]  /*0c00*/  CS2R R8, SRZ ;  /* 0x0000000000087805 */ /* 0x000fcc000001ff00 */
[----:B------:R-:W2:Y:S01]  /*0c10*/  @!P2 LDG.E.EL.128 R8, desc[UR6][R16.64] ;  /* 0x000000061008a981 */ /* 0x000ea2000c2e1d00 */
[----:B0-----:R-:W-:-:S04]  /*0c20*/  IMAD.WIDE R40, R33, 0x4, R42 ;  /* 0x0000000421287825 */ /* 0x001fc800078e022a */
[----:B--2---:R-:W-:Y:S01]  /*0c30*/  FADD R6, R9, R13 ;  /* 0x0000000d09067221 */ /* 0x004fe20000000000 */
[----:B------:R-:W-:Y:S01]  /*0c40*/  FADD R13, R10, R14 ;  /* 0x0000000e0a0d7221 */ /* 0x000fe20000000000 */
[----:B------:R-:W-:Y:S02]  /*0c50*/  FADD R27, R8, R12 ;  /* 0x0000000c081b7221 */ /* 0x000fe40000000000 */
[----:B------:R-:W-:Y:S01]  /*0c60*/  FADD R29, R29, R6 ;  /* 0x000000061d1d7221 */ /* 0x000fe20000000000 */
[----:B------:R-:W-:Y:S01]  /*0c70*/  FADD R6, R11, R15 ;  /* 0x0000000f0b067221 */ /* 0x000fe20000000000 */
[----:B------:R-:W-:Y:S01]  /*0c80*/  FADD R30, R30, R13 ;  /* 0x0000000d1e1e7221 */ /* 0x000fe20000000000 */
[----:B------:R-:W-:Y:S02]  /*0c90*/  CS2R R12, SRZ ;  /* 0x00000000000c7805 */ /* 0x000fe4000001ff00 */
[----:B------:R-:W-:-:S06]  /*0ca0*/  CS2R R14, SRZ ;  /* 0x00000000000e7805 */ /* 0x000fcc000001ff00 */
[----:B------:R-:W2:Y:S01]  /*0cb0*/  @P4 LDG.E.EL.128 R12, desc[UR6][R40.64] ;  /* 0x00000006280c4981 */ /* 0x000ea2000c2e1d00 */
[----:B------:R-:W-:Y:S01]  /*0cc0*/  FADD R28, R28, R27 ;  /* 0x0000001b1c1c7221 */ /* 0x000fe20000000000 */
[----:B------:R-:W-:Y:S01]  /*0cd0*/  FADD R31, R31, R6 ;  /* 0x000000061f1f7221 */ /* 0x000fe20000000000 */
[----:B------:R-:W-:Y:S01]  /*0ce0*/  ISETP.NE.AND P2, PT, R32, RZ, PT ;  /* 0x000000ff2000720c */ /* 0x000fe20003f45270 */
[----:B------:R-:W-:-:S04]  /*0cf0*/  IMAD.WIDE R32, R35, 0x4, R42 ;  /* 0x0000000423207825 */ /* 0x000fc800078e022a */
[----:B------:R-:W-:-:S04]  /*0d00*/  IMAD.WIDE R34, R34, 0x4, R42 ;  /* 0x0000000422227825 */ /* 0x000fc800078e022a */
[----:B--2---:R-:W-:Y:S01]  /*0d10*/  FADD R17, R8, R12 ;  /* 0x0000000c08117221 */ /* 0x004fe20000000000 */
[----:B------:R-:W-:-:S03]  /*0d20*/  FADD R12, R9, R13 ;  /* 0x0000000d090c7221 */ /* 0x000fc60000000000 */
[----:B------:R-:W-:Y:S01]  /*0d30*/  FADD R6, R18, R17 ;  /* 0x0000001112067221 */ /* 0x000fe20000000000 */
[----:B------:R-:W-:Y:S01]  /*0d40*/  FADD R27, R19, R12 ;  /* 0x0000000c131b7221 */ /* 0x000fe20000000000 */
[----:B------:R-:W-:Y:S02]  /*0d50*/  CS2R R16, SRZ ;  /* 0x0000000000107805 */ /* 0x000fe4000001ff00 */
[----:B------:R-:W-:-:S06]  /*0d60*/  CS2R R18, SRZ ;  /* 0x0000000000127805 */ /* 0x000fcc000001ff00 */
[----:B------:R-:W2:Y:S01]  /*0d70*/  @P5 LDG.E.EL.128 R16, desc[UR6][R32.64] ;  /* 0x0000000620105981 */ /* 0x000ea2000c2e1d00 */
[----:B------:R-:W-:Y:S01]  /*0d80*/  FADD R13, R10, R14 ;  /* 0x0000000e0a0d7221 */ /* 0x000fe20000000000 */
[----:B------:R-:W-:-:S03]  /*0d90*/  FADD R15, R11, R15 ;  /* 0x0000000f0b0f7221 */ /* 0x000fc60000000000 */
[----:B------:R-:W-:Y:S01]  /*0da0*/  FADD R24, R24, R13 ;  /* 0x0000000d18187221 */ /* 0x000fe20000000000 */
[----:B------:R-:W-:Y:S01]  /*0db0*/  FADD R22, R22, R15 ;  /* 0x0000000f16167221 */ /* 0x000fe20000000000 */
[----:B------:R-:W-:Y:S02]  /*0dc0*/  CS2R R12, SRZ ;  /* 0x00000000000c7805 */ /* 0x000fe4000001ff00 */
[----:B------:R-:W-:-:S06]  /*0dd0*/  CS2R R14, SRZ ;  /* 0x00000000000e7805 */ /* 0x000fcc000001ff00 */
[----:B------:R-:W3:Y:S01]  /*0de0*/  @P6 LDG.E.EL.128 R12, desc[UR6][R34.64] ;  /* 0x00000006220c6981 */ /* 0x000ee2000c2e1d00 */
[----:B------:R-:W0:Y:S01]  /*0df0*/  S2UR UR4, SR_CgaCtaId ;  /* 0x00000000000479c3 */ /* 0x000e220000008800 */
[----:B------:R-:W-:Y:S02]  /*0e00*/  UMOV UR5, 0x400 ;  /* 0x0000040000057882 */ /* 0x000fe40000000000 */
[----:B0-----:R-:W-:-:S05]  /*0e10*/  UPRMT UR4, UR4, 0x654, UR5 ;  /* 0x0000065404047896 */ /* 0x001fca0008000005 */
[----:B------:R-:W-:Y:S01]  /*0e20*/  BAR.SYNC.DEFER_BLOCKING 0x0 ;  /* 0x0000000000007b1d */ /* 0x000fe20000010000 */
[----:B--2---:R-:W-:-:S04]  /*0e30*/  FADD R16, R8, R16 ;  /* 0x0000001008107221 */ /* 0x004fc80000000000 */
[----:B------:R-:W-:Y:S02]  /*0e40*/  FADD R37, R37, R16 ;  /* 0x0000001025257221 */ /* 0x000fe40000000000 */
[----:B------:R-:W0:Y:S01]  /*0e50*/  S2R R16, SR_TID.X ;  /* 0x0000000000107919 */ /* 0x000e220000002100 */
[----:B------:R-:W-:Y:S01]  /*0e60*/  FADD R17, R9, R17 ;  /* 0x0000001109117221 */ /* 0x000fe20000000000 */
[----:B------:R-:W-:-:S03]  /*0e70*/  FADD R18, R10, R18 ;  /* 0x000000120a127221 */ /* 0x000fc60000000000 */
[----:B------:R-:W-:Y:S01]  /*0e80*/  FADD R20, R20, R17 ;  /* 0x0000001114147221 */ /* 0x000fe20000000000 */
[----:B------:R-:W-:Y:S01]  /*0e90*/  FADD R21, R21, R18 ;  /* 0x0000001215157221 */ /* 0x000fe20000000000 */
[----:B------:R-:W-:-:S04]  /*0ea0*/  FADD R18, R11, R19 ;  /* 0x000000130b127221 */ /* 0x000fc80000000000 */
[----:B------:R-:W-:Y:S01]  /*0eb0*/  FADD R23, R23, R18 ;  /* 0x0000001217177221 */ /* 0x000fe20000000000 */
[----:B0-----:R-:W-:-:S05]  /*0ec0*/  IMAD.SHL.U32 R17, R16, 0x80, RZ ;  /* 0x0000008010117824 */ /* 0x001fca00078e00ff */
[----:B------:R-:W-:-:S04]  /*0ed0*/  LOP3.LUT R18, R17, 0xf80, RZ, 0xc0, !PT ;  /* 0x00000f8011127812 */ /* 0x000fc800078ec0ff */
[C---:B------:R-:W-:Y:S02]  /*0ee0*/  LOP3.LUT R17, R18.reuse, 0x20, RZ, 0xfc, !PT ;  /* 0x0000002012117812 */ /* 0x040fe400078efcff */
[----:B------:R-:W-:Y:S02]  /*0ef0*/  LOP3.LUT R32, R5, R18, RZ, 0xfc, !PT ;  /* 0x0000001205207212 */ /* 0x000fe400078efcff */
[C---:B------:R-:W-:Y:S02]  /*0f00*/  LOP3.LUT R19, R18.reuse, 0x40, RZ, 0xfc, !PT ;  /* 0x0000004012137812 */ /* 0x040fe400078efcff */
[C---:B------:R-:W-:Y:S02]  /*0f10*/  LOP3.LUT R33, R18.reuse, 0x60, RZ, 0xfc, !PT ;  /* 0x0000006012217812 */ /* 0x040fe400078efcff */
[----:B------:R-:W-:Y:S02]  /*0f20*/  LEA.HI R5, R18, UR4, RZ, 0x1d ;  /* 0x0000000412057c11 */ /* 0x000fe4000f8fe8ff */
[----:B------:R-:W-:-:S02]  /*0f30*/  LEA.HI R17, R17, UR4, RZ, 0x1d ;  /* 0x0000000411117c11 */ /* 0x000fc4000f8fe8ff */
[----:B------:R-:W-:Y:S02]  /*0f40*/  LEA.HI R19, R19, UR4, RZ, 0x1d ;  /* 0x0000000413137c11 */ /* 0x000fe4000f8fe8ff */
[----:B------:R-:W-:Y:S01]  /*0f50*/  LEA.HI R33, R33, UR4, RZ, 0x1d ;  /* 0x0000000421217c11 */ /* 0x000fe2000f8fe8ff */
[C---:B------:R-:W-:Y:S01]  /*0f60*/  IMAD R5, R32.reuse, 0x4, R5 ;  /* 0x0000000420057824 */ /* 0x040fe200078e0205 */
[C---:B------:R-:W-:Y:S01]  /*0f70*/  LEA R19, R32.reuse, R19, 0x2 ;  /* 0x0000001320137211 */ /* 0x040fe200078e10ff */
[C---:B------:R-:W-:Y:S02]  /*0f80*/  IMAD R18, R32.reuse, 0x4, R17 ;  /* 0x0000000420127824 */ /* 0x040fe400078e0211 */
[----:B------:R-:W-:Y:S01]  /*0f90*/  IMAD R32, R32, 0x4, R33 ;  /* 0x0000000420207824 */ /* 0x000fe200078e0221 */
[----:B------:R-:W-:Y:S01]  /*0fa0*/  STS [R5], R28 ;  /* 0x0000001c05007388 */ /* 0x000fe20000000800 */
[----:B---3--:R-:W-:-:S03]  /*0fb0*/  FADD R12, R8, R12 ;  /* 0x0000000c080c7221 */ /* 0x008fc60000000000 */
[----:B------:R-:W-:Y:S01]  /*0fc0*/  STS [R18+0x80], R29 ;  /* 0x0000801d12007388 */ /* 0x000fe20000000800 */
[----:B------:R-:W-:-:S03]  /*0fd0*/  FADD R8, R9, R13 ;  /* 0x0000000d09087221 */ /* 0x000fc60000000000 */
        /* <DEDUP_REMOVED lines=11> */
[----:B------:R-:W-:Y:S01]  /*1090*/  FADD R15, R26, R15 ;  /* 0x0000000f1a0f7221 */ /* 0x000fe20000000000 */
[----:B------:R-:W-:Y:S02]  /*10a0*/  IMAD.SHL.U32 R7, R16, 0x4, RZ ;  /* 0x0000000410077824 */ /* 0x000fe400078e00ff */
[----:B------:R-:W-:Y:S04]  /*10b0*/  STS [R5+0x40], R37 ;  /* 0x0000402505007388 */ /* 0x000fe80000000800 */
[----:B------:R-:W-:Y:S04]  /*10c0*/  STS [R18+0xc0], R20 ;  /* 0x0000c01412007388 */ /* 0x000fe80000000800 */
[----:B------:R-:W-:Y:S04]  /*10d0*/  STS [R19+0x140], R21 ;  /* 0x0001401513007388 */ /* 0x000fe80000000800 */
[----:B------:R0:W-:Y:S01]  /*10e0*/  STS [R32+0x1c0], R23 ;  /* 0x0001c01720007388 */ /* 0x0001e20000000800 */
[----:B------:R-:W-:-:S03]  /*10f0*/  LOP3.LUT R7, R7, 0x3fc, RZ, 0xc0, !PT ;  /* 0x000003fc07077812 */ /* 0x000fc600078ec0ff */
[----:B------:R1:W-:Y:S04]  /*1100*/  STS [R5+0x60], R12 ;  /* 0x0000600c05007388 */ /* 0x0003e80000000800 */
[----:B------:R-:W-:Y:S01]  /*1110*/  STS [R18+0xe0], R9 ;  /* 0x0000e00912007388 */ /* 0x000fe20000000800 */
[----:B------:R-:W-:Y:S01]  /*1120*/  SHF.R.U32.HI R16, RZ, 0x1, R16 ;  /* 0x00000001ff107819 */ /* 0x000fe20000011610 */
[----:B0-----:R-:W0:Y:S02]  /*1130*/  LDC.64 R22, c[0x0][0x238] ;  /* 0x00008e00ff167b82 */ /* 0x001e240000000a00 */
[----:B------:R-:W-:Y:S04]  /*1140*/  STS [R19+0x160], R14 ;  /* 0x0001600e13007388 */ /* 0x000fe80000000800 */
[----:B------:R-:W-:Y:S01]  /*1150*/  STS [R32+0x1e0], R15 ;  /* 0x0001e00f20007388 */ /* 0x000fe20000000800 */
[----:B------:R-:W-:-:S02]  /*1160*/  LOP3.LUT R8, R7, 0x400, RZ, 0xfc, !PT ;  /* 0x0000040007087812 */ /* 0x000fc400078efcff */
[----:B------:R-:W-:Y:S02]  /*1170*/  LOP3.LUT R6, R7, 0x800, RZ, 0xfc, !PT ;  /* 0x0000080007067812 */ /* 0x000fe400078efcff */
[----:B------:R-:W-:Y:S02]  /*1180*/  SHF.R.U32.HI R8, RZ, 0x3, R8 ;  /* 0x00000003ff087819 */ /* 0x000fe40000011608 */
[----:B------:R-:W-:Y:S02]  /*1190*/  SHF.R.U32.HI R10, RZ, 0x3, R6 ;  /* 0x00000003ff0a7819 */ /* 0x000fe40000011606 */
[----:B------:R-:W-:Y:S02]  /*11a0*/  LOP3.LUT R6, R16, 0x7c, RZ, 0xc0, !PT ;  /* 0x0000007c10067812 */ /* 0x000fe400078ec0ff */
[----:B------:R-:W-:Y:S02]  /*11b0*/  LOP3.LUT R8, R8, 0xfc, RZ, 0xc0, !PT ;  /* 0x000000fc08087812 */ /* 0x000fe400078ec0ff */
[----:B------:R-:W-:Y:S01]  /*11c0*/  LOP3.LUT R10, R10, 0x17c, RZ, 0xc0, !PT ;  /* 0x0000017c0a0a7812 */ /* 0x000fe200078ec0ff */
[----:B------:R-:W-:Y:S01]  /*11d0*/  VIADD R6, R6, UR4 ;  /* 0x0000000406067c36 */ /* 0x000fe20008000000 */
[----:B------:R-:W-:-:S03]  /*11e0*/  IADD3 R8, R8, UR4, RZ ;  /* 0x0000000408087c10 */ /* 0x000fc6000fffe0ff */
[----:B------:R-:W-:Y:S02]  /*11f0*/  VIADD R10, R10, UR4 ;  /* 0x000000040a0a7c36 */ /* 0x000fe40008000000 */
[C---:B------:R-:W-:Y:S01]  /*1200*/  IMAD R6, R7.reuse, 0x4, R6 ;  /* 0x0000000407067824 */ /* 0x040fe200078e0206 */
[----:B------:R-:W-:Y:S01]  /*1210*/  BAR.SYNC.DEFER_BLOCKING 0x0 ;  /* 0x0000000000007b1d */ /* 0x000fe20000010000 */
[C---:B-1----:R-:W-:Y:S01]  /*1220*/  IMAD R5, R7.reuse, 0x4, R8 ;  /* 0x0000000407057824 */ /* 0x042fe200078e0208 */
[----:B------:R-:W-:-:S04]  /*1230*/  LEA R24, R7, R10, 0x2 ;  /* 0x0000000a07187211 */ /* 0x000fc800078e10ff */
[----:B------:R-:W-:Y:S04]  /*1240*/  LDS R16, [R6] ;  /* 0x0000000006107984 */ /* 0x000fe80000000800 */
[----:B------:R-:W-:Y:S04]  /*1250*/  LDS R17, [R6+0x4] ;  /* 0x0000040006117984 */ /* 0x000fe80000000800 */
[----:B------:R-:W-:Y:S04]  /*1260*/  LDS R18, [R6+0x8] ;  /* 0x0000080006127984 */ /* 0x000fe80000000800 */
[----:B------:R1:W2:Y:S04]  /*1270*/  LDS R19, [R6+0xc] ;  /* 0x00000c0006137984 */ /* 0x0002a80000000800 */
[----:B------:R-:W-:Y:S04]  /*1280*/  LDS R12, [R5+0x1000] ;  /* 0x00100000050c7984 */ /* 0x000fe80000000800 */
[----:B------:R-:W-:Y:S04]  /*1290*/  LDS R13, [R5+0x1004] ;  /* 0x00100400050d7984 */ /* 0x000fe80000000800 */
[----:B------:R-:W-:Y:S04]  /*12a0*/  LDS R14, [R5+0x1008] ;  /* 0x00100800050e7984 */ /* 0x000fe80000000800 */
[----:B------:R3:W4:Y:S04]  /*12b0*/  LDS R15, [R5+0x100c] ;  /* 0x00100c00050f7984 */ /* 0x0007280000000800 */
[----:B------:R-:W-:Y:S04]  /*12c0*/  LDS R8, [R24+0x2000] ;  /* 0x0020000018087984 */ /* 0x000fe80000000800 */
[----:B------:R-:W-:Y:S04]  /*12d0*/  LDS R9, [R24+0x2004] ;  /* 0x0020040018097984 */ /* 0x000fe80000000800 */
[----:B------:R-:W-:Y:S04]  /*12e0*/  LDS R10, [R24+0x2008] ;  /* 0x00200800180a7984 */ /* 0x000fe80000000800 */
[----:B------:R-:W5:Y:S01]  /*12f0*/  LDS R11, [R24+0x200c] ;  /* 0x00200c00180b7984 */ /* 0x000f620000000800 */
[----:B------:R-:W-:-:S04]  /*1300*/  LOP3.LUT R20, R7, 0xc00, RZ, 0xfc, !PT ;  /* 0x00000c0007147812 */ /* 0x000fc800078efcff */
[----:B-1----:R-:W-:Y:S01]  /*1310*/  SHF.R.U32.HI R6, RZ, 0x3, R20 ;  /* 0x00000003ff067819 */ /* 0x002fe20000011614 */
[----:B0-----:R-:W-:-:S03]  /*1320*/  IMAD.WIDE R20, R2, 0x4, R22 ;  /* 0x0000000402147825 */ /* 0x001fc600078e0216 */
[----:B------:R-:W-:Y:S01]  /*1330*/  LOP3.LUT R6, R6, 0x1fc, RZ, 0xc0, !PT ;  /* 0x000001fc06067812 */ /* 0x000fe200078ec0ff */
[--C-:B------:R-:W-:Y:S01]  /*1340*/  IMAD.WIDE R2, R3, 0x4, R22.reuse ;  /* 0x0000000403027825 */ /* 0x100fe200078e0216 */
[----:B--2---:R0:W-:Y:S03]  /*1350*/  @P2 STG.E.128 desc[UR6][R20.64], R16 ;  /* 0x0000001014002986 */ /* 0x0041e6000c101d06 */
[----:B---3--:R-:W-:-:S04]  /*1360*/  IMAD.WIDE R4, R4, 0x4, R22 ;  /* 0x0000000404047825 */ /* 0x008fc800078e0216 */
[----:B------:R-:W-:Y:S01]  /*1370*/  VIADD R6, R6, UR4 ;  /* 0x0000000406067c36 */ /* 0x000fe20008000000 */
[----:B----4-:R0:W-:Y:S03]  /*1380*/  @P3 STG.E.128 desc[UR6][R2.64], R12 ;  /* 0x0000000c02003986 */ /* 0x0101e6000c101d06 */
[----:B------:R-:W-:Y:S01]  /*1390*/  IMAD R6, R7, 0x4, R6 ;  /* 0x0000000407067824 */ /* 0x000fe200078e0206 */
[----:B-----5:R0:W-:Y:S02]  /*13a0*/  @P0 STG.E.128 desc[UR6][R4.64], R8 ;  /* 0x0000000804000986 */ /* 0x0201e4000c101d06 */
[----:B0-----:R-:W-:Y:S05]  /*13b0*/  @!P1 EXIT ;  /* 0x000000000000994d */ /* 0x001fea0003800000 */
[----:B0-----:R-:W-:Y:S01]  /*13c0*/  LDS R8, [R6+0x3000] ;  /* 0x0030000006087984 */ /* 0x001fe20000000800 */
[----:B------:R-:W-:-:S03]  /*13d0*/  IMAD.WIDE R2, R0, 0x4, R22 ;  /* 0x0000000400027825 */ /* 0x000fc600078e0216 */
[----:B------:R-:W-:Y:S04]  /*13e0*/  LDS R9, [R6+0x3004] ;  /* 0x0030040006097984 */ /* 0x000fe80000000800 */
[----:B------:R-:W-:Y:S04]  /*13f0*/  LDS R10, [R6+0x3008] ;  /* 0x00300800060a7984 */ /* 0x000fe80000000800 */
[----:B------:R-:W0:Y:S04]  /*1400*/  LDS R11, [R6+0x300c] ;  /* 0x00300c00060b7984 */ /* 0x000e280000000800 */
[----:B0-----:R-:W-:Y:S01]  /*1410*/  STG.E.128 desc[UR6][R2.64], R8 ;  /* 0x0000000802007986 */ /* 0x001fe2000c101d06 */
[----:B------:R-:W-:Y:S05]  /*1420*/  EXIT ;  /* 0x000000000000794d */ /* 0x000fea0003800000 */
.L_x_0:
[----:B------:R-:W-:-:S00]  /*1430*/  BRA `(.L_x_0) ;  /* 0xfffffffc00fc7947 */ /* 0x000fc0000383ffff */
[----:B------:R-:W-:-:S00]  /*1440*/  NOP ;  /* 0x0000000000007918 */ /* 0x000fc00000000000 */
        /* <DEDUP_REMOVED lines=11> */
.L_x_1:


//--------------------- .nv.shared.triton_poi_fused_clone_7 --------------------------
	.section	.nv.shared.triton_poi_fused_clone_7,"aw",@nobits
	.sectionflags	@""
	.align	16
	.zero		1024


//--------------------- .nv.constant0.triton_poi_fused_clone_7 --------------------------
	.section	.nv.constant0.triton_poi_fused_clone_7,"a",@progbits
	.sectionflags	@""
	.align	4
.nv.constant0.triton_poi_fused_clone_7:
	.zero		584
